	.headerflags	@"EF_CUDA_TEXMODE_UNIFIED EF_CUDA_64BIT_ADDRESS EF_CUDA_ACCELERATORS EF_CUDA_SM90 EF_CUDA_VIRTUAL_SM(EF_CUDA_SM90)"
	.elftype	@"ET_EXEC"


//--------------------- .nv.info                  --------------------------
	.section	.nv.info,"",@"SHT_CUDA_INFO"
	.align	4


	//----- nvinfo : EIATTR_REGCOUNT
	.align		4
        /*0000*/ 	.byte	0x04, 0x2f
        /*0002*/ 	.short	(.L_3 - .L_2)
	.align		4
.L_2:
        /*0004*/ 	.word	index@(triton_poi_fused__native_batch_norm_legit_no_training_add_17)
        /*0008*/ 	.word	0x00000014


	//----- nvinfo : EIATTR_MIN_STACK_SIZE
	.align		4
.L_3:
        /*000c*/ 	.byte	0x04, 0x12
        /*000e*/ 	.short	(.L_5 - .L_4)
	.align		4
.L_4:
        /*0010*/ 	.word	index@(triton_poi_fused__native_batch_norm_legit_no_training_add_17)
        /*0014*/ 	.word	0x00000000


	//----- nvinfo : EIATTR_FRAME_SIZE
	.align		4
.L_5:
        /*0018*/ 	.byte	0x04, 0x11
        /*001a*/ 	.short	(.L_7 - .L_6)
	.align		4
.L_6:
        /*001c*/ 	.word	index@(triton_poi_fused__native_batch_norm_legit_no_training_add_17)
        /*0020*/ 	.word	0x00000000


	//----- nvinfo : EIATTR_MIN_STACK_SIZE
	.align		4
.L_7:
        /*0024*/ 	.byte	0x04, 0x12
        /*0026*/ 	.short	(.L_9 - .L_8)
	.align		4
.L_8:
        /*0028*/ 	.word	index@(triton_poi_fused__native_batch_norm_legit_no_training_add_17)
        /*002c*/ 	.word	0x00000000
.L_9:


//--------------------- .nv.info.triton_poi_fused__native_batch_norm_legit_no_training_add_17 --------------------------
	.section	.nv.info.triton_poi_fused__native_batch_norm_legit_no_training_add_17,"",@"SHT_CUDA_INFO"
	.sectionflags	@""
	.align	4


	//----- nvinfo : EIATTR_CUDA_API_VERSION
	.align		4
        /*0000*/ 	.byte	0x04, 0x37
        /*0002*/ 	.short	(.L_11 - .L_10)
.L_10:
        /*0004*/ 	.word	0x0000007c


	//----- nvinfo : EIATTR_KPARAM_INFO
	.align		4
.L_11:
        /*0008*/ 	.byte	0x04, 0x17
        /*000a*/ 	.short	(.L_13 - .L_12)
.L_12:
        /*000c*/ 	.word	0x00000000
        /*0010*/ 	.short	0x0007
        /*0012*/ 	.short	0x0038
        /*0014*/ 	.byte	0x00, 0xf0, 0x11, 0x00


	//----- nvinfo : EIATTR_KPARAM_INFO
	.align		4
.L_13:
        /*0018*/ 	.byte	0x04, 0x17
        /*001a*/ 	.short	(.L_15 - .L_14)
.L_14:
        /*001c*/ 	.word	0x00000000
        /*0020*/ 	.short	0x0006
        /*0022*/ 	.short	0x0030
        /*0024*/ 	.byte	0x00, 0xf4, 0x21, 0x00


	//----- nvinfo : EIATTR_KPARAM_INFO
	.align		4
.L_15:
        /*0028*/ 	.byte	0x04, 0x17
        /*002a*/ 	.short	(.L_17 - .L_16)
.L_16:
        /*002c*/ 	.word	0x00000000
        /*0030*/ 	.short	0x0005
        /*0032*/ 	.short	0x0028
        /*0034*/ 	.byte	0x00, 0xf4, 0x21, 0x00


	//----- nvinfo : EIATTR_KPARAM_INFO
	.align		4
.L_17:
        /*0038*/ 	.byte	0x04, 0x17
        /*003a*/ 	.short	(.L_19 - .L_18)
.L_18:
        /*003c*/ 	.word	0x00000000
        /*0040*/ 	.short	0x0004
        /*0042*/ 	.short	0x0020
        /*0044*/ 	.byte	0x00, 0xf4, 0x21, 0x00


	//----- nvinfo : EIATTR_KPARAM_INFO
	.align		4
.L_19:
        /*0048*/ 	.byte	0x04, 0x17
        /*004a*/ 	.short	(.L_21 - .L_20)
.L_20:
        /*004c*/ 	.word	0x00000000
        /*0050*/ 	.short	0x0003
        /*0052*/ 	.short	0x0018
        /*0054*/ 	.byte	0x00, 0xf4, 0x21, 0x00


	//----- nvinfo : EIATTR_KPARAM_INFO
	.align		4
.L_21:
        /*0058*/ 	.byte	0x04, 0x17
        /*005a*/ 	.short	(.L_23 - .L_22)
.L_22:
        /*005c*/ 	.word	0x00000000
        /*0060*/ 	.short	0x0002
        /*0062*/ 	.short	0x0010
        /*0064*/ 	.byte	0x00, 0xf4, 0x21, 0x00


	//----- nvinfo : EIATTR_KPARAM_INFO
	.align		4
.L_23:
        /*0068*/ 	.byte	0x04, 0x17
        /*006a*/ 	.short	(.L_25 - .L_24)
.L_24:
        /*006c*/ 	.word	0x00000000
        /*0070*/ 	.short	0x0001
        /*0072*/ 	.short	0x0008
        /*0074*/ 	.byte	0x00, 0xf4, 0x21, 0x00


	//----- nvinfo : EIATTR_KPARAM_INFO
	.align		4
.L_25:
        /*0078*/ 	.byte	0x04, 0x17
        /*007a*/ 	.short	(.L_27 - .L_26)
.L_26:
        /*007c*/ 	.word	0x00000000
        /*0080*/ 	.short	0x0000
        /*0082*/ 	.short	0x0000
        /*0084*/ 	.byte	0x00, 0xf4, 0x21, 0x00


	//----- nvinfo : EIATTR_SPARSE_MMA_MASK
	.align		4
.L_27:
        /*0088*/ 	.byte	0x03, 0x50
        /*008a*/ 	.short	0x0000


	//----- nvinfo : EIATTR_MAXREG_COUNT
	.align		4
        /*008c*/ 	.byte	0x03, 0x1b
        /*008e*/ 	.short	0x00ff


	//----- nvinfo : EIATTR_EXIT_INSTR_OFFSETS
	.align		4
        /*0090*/ 	.byte	0x04, 0x1c
        /*0092*/ 	.short	(.L_29 - .L_28)


	//   ....[0]....
.L_28:
        /*0094*/ 	.word	0x000003e0


	//----- nvinfo : EIATTR_REQNTID
	.align		4
.L_29:
        /*0098*/ 	.byte	0x04, 0x10
        /*009a*/ 	.short	(.L_31 - .L_30)
.L_30:
        /*009c*/ 	.word	0x00000080
        /*00a0*/ 	.word	0x00000001
        /*00a4*/ 	.word	0x00000001


	//----- nvinfo : EIATTR_CBANK_PARAM_SIZE
	.align		4
.L_31:
        /*00a8*/ 	.byte	0x03, 0x19
        /*00aa*/ 	.short	0x003c


	//----- nvinfo : EIATTR_PARAM_CBANK
	.align		4
        /*00ac*/ 	.byte	0x04, 0x0a
        /*00ae*/ 	.short	(.L_33 - .L_32)
	.align		4
.L_32:
        /*00b0*/ 	.word	index@(.nv.constant0.triton_poi_fused__native_batch_norm_legit_no_training_add_17)
        /*00b4*/ 	.short	0x0210
        /*00b6*/ 	.short	0x003c


	//----- nvinfo : EIATTR_SW_WAR
	.align		4
.L_33:
        /*00b8*/ 	.byte	0x04, 0x36
        /*00ba*/ 	.short	(.L_35 - .L_34)
.L_34:
        /*00bc*/ 	.word	0x00000008
.L_35:


//--------------------- .nv.callgraph             --------------------------
	.section	.nv.callgraph,"",@"SHT_CUDA_CALLGRAPH"
	.align	4
	.sectionentsize	8
	.align		4
        /*0000*/ 	.word	0x00000000
	.align		4
        /*0004*/ 	.word	0xffffffff
	.align		4
        /*0008*/ 	.word	0x00000000
	.align		4
        /*000c*/ 	.word	0xfffffffe
	.align		4
        /*0010*/ 	.word	0x00000000
	.align		4
        /*0014*/ 	.word	0xfffffffd
	.align		4
        /*0018*/ 	.word	0x00000000
	.align		4
        /*001c*/ 	.word	0xfffffffc


//--------------------- .nv.constant4             --------------------------
	.section	.nv.constant4,"a",@progbits
	.align	8
	.align		8
.nv.constant4:
        /*0000*/ 	.dword	_$_str
	.align		8
        /*0008*/ 	.dword	_$_str_$_2


//--------------------- .text.triton_poi_fused__native_batch_norm_legit_no_training_add_17 --------------------------
	.section	.text.triton_poi_fused__native_batch_norm_legit_no_training_add_17,"ax",@progbits
	.align	128
        .global         triton_poi_fused__native_batch_norm_legit_no_training_add_17
        .type           triton_poi_fused__native_batch_norm_legit_no_training_add_17,@function
        .size           triton_poi_fused__native_batch_norm_legit_no_training_add_17,(.L_x_1 - triton_poi_fused__native_batch_norm_legit_no_training_add_17)
        .other          triton_poi_fused__native_batch_norm_legit_no_training_add_17,@"STO_CUDA_ENTRY STV_DEFAULT"
triton_poi_fused__native_batch_norm_legit_no_training_add_17:
.text.triton_poi_fused__native_batch_norm_legit_no_training_add_17:
[----:B------:R-:W-:Y:S01]  /*0000*/  LDC R1, c[0x0][0x28] ;  /* 0x00000a00ff017b82 */ /* 0x000fe20000000800 */
[----:B------:R-:W1:Y:S07]  /*0010*/  S2R R0, SR_TID.X ;  /* 0x0000000000007919 */ /* 0x000e6e0000002100 */
[----:B------:R-:W2:Y:S01]  /*0020*/  LDC.64 R2, c[0x0][0x228] ;  /* 0x00008a00ff027b82 */ /* 0x000ea20000000a00 */
[----:B------:R-:W-:Y:S01]  /*0030*/  ULDC.64 UR4, c[0x0][0x208] ;  /* 0x0000820000047ab9 */ /* 0x000fe20000000a00 */
[----:B------:R-:W3:Y:S06]  /*0040*/  S2R R7, SR_CTAID.X ;  /* 0x0000000000077919 */ /* 0x000eec0000002500 */
[----:B------:R-:W4:Y:S08]  /*0050*/  LDC.64 R8, c[0x0][0x230] ;  /* 0x00008c00ff087b82 */ /* 0x000f300000000a00 */
[----:B------:R-:W5:Y:S08]  /*0060*/  LDC.64 R12, c[0x0][0x238] ;  /* 0x00008e00ff0c7b82 */ /* 0x000f700000000a00 */
[----:B------:R-:W4:Y:S01]  /*0070*/  LDC.64 R10, c[0x0][0x210] ;  /* 0x00008400ff0a7b82 */ /* 0x000f220000000a00 */
[----:B-1----:R-:W-:-:S02]  /*0080*/  SHF.L.U32 R0, R0, 0x1, RZ ;  /* 0x0000000100007819 */ /* 0x002fc400000006ff */
[----:B---3--:R-:W-:Y:S02]  /*0090*/  SHF.R.S32.HI R5, RZ, 0x17, R7 ;  /* 0x00000017ff057819 */ /* 0x008fe40000011407 */
[----:B------:R-:W-:Y:S02]  /*00a0*/  LOP3.LUT R0, R0, 0xfe, RZ, 0xc0, !PT ;  /* 0x000000fe00007812 */ /* 0x000fe400078ec0ff */
[----:B------:R-:W-:Y:S02]  /*00b0*/  SGXT R5, R5, 0x1 ;  /* 0x000000010505781a */ /* 0x000fe40000000200 */
[----:B------:R-:W-:Y:S02]  /*00c0*/  LEA R0, R7, R0, 0x8 ;  /* 0x0000000007007211 */ /* 0x000fe400078e40ff */
[----:B------:R-:W1:Y:S02]  /*00d0*/  LDC.64 R6, c[0x0][0x220] ;  /* 0x00008800ff067b82 */ /* 0x000e640000000a00 */
[----:B------:R-:W-:-:S04]  /*00e0*/  LEA.HI R5, R5, R0, RZ, 0x6 ;  /* 0x0000000005057211 */ /* 0x000fc800078f30ff */
[----:B------:R-:W-:-:S04]  /*00f0*/  LOP3.LUT R5, R5, 0xffffffc0, RZ, 0xc0, !PT ;  /* 0xffffffc005057812 */ /* 0x000fc800078ec0ff */
[----:B------:R-:W-:Y:S02]  /*0100*/  IADD3 R15, R0, -R5, RZ ;  /* 0x80000005000f7210 */ /* 0x000fe40007ffe0ff */
[----:B------:R-:W3:Y:S03]  /*0110*/  LDC.64 R4, c[0x0][0x218] ;  /* 0x00008600ff047b82 */ /* 0x000ee60000000a00 */
[----:B--2---:R-:W-:-:S06]  /*0120*/  IMAD.WIDE R2, R15, 0x4, R2 ;  /* 0x000000040f027825 */ /* 0x004fcc00078e0202 */
[----:B------:R-:W2:Y:S01]  /*0130*/  LDG.E.EL.64 R2, desc[UR4][R2.64] ;  /* 0x0000000402027981 */ /* 0x000ea2000c2e1b00 */
[----:B-1----:R-:W-:-:S04]  /*0140*/  IMAD.WIDE R6, R15, 0x4, R6 ;  /* 0x000000040f067825 */ /* 0x002fc800078e0206 */
[C---:B----4-:R-:W-:Y:S02]  /*0150*/  IMAD.WIDE R8, R15.reuse, 0x4, R8 ;  /* 0x000000040f087825 */ /* 0x050fe400078e0208 */
[----:B------:R-:W4:Y:S02]  /*0160*/  LDG.E.EL.64 R6, desc[UR4][R6.64] ;  /* 0x0000000406067981 */ /* 0x000f24000c2e1b00 */
[----:B-----5:R-:W-:Y:S02]  /*0170*/  IMAD.WIDE R12, R15, 0x4, R12 ;  /* 0x000000040f0c7825 */ /* 0x020fe400078e020c */
[----:B------:R-:W5:Y:S02]  /*0180*/  LDG.E.EL.64 R8, desc[UR4][R8.64] ;  /* 0x0000000408087981 */ /* 0x000f64000c2e1b00 */
[C---:B---3--:R-:W-:Y:S02]  /*0190*/  IMAD.WIDE R4, R0.reuse, 0x4, R4 ;  /* 0x0000000400047825 */ /* 0x048fe400078e0204 */
[----:B------:R-:W5:Y:S04]  /*01a0*/  LDG.E.EL.64 R12, desc[UR4][R12.64] ;  /* 0x000000040c0c7981 */ /* 0x000f68000c2e1b00 */
[----:B------:R-:W4:Y:S01]  /*01b0*/  LDG.E.64 R4, desc[UR4][R4.64] ;  /* 0x0000000404047981 */ /* 0x000f22000c1e1b00 */
[----:B0-----:R-:W-:-:S06]  /*01c0*/  IMAD.WIDE R10, R0, 0x4, R10 ;  /* 0x00000004000a7825 */ /* 0x001fcc00078e020a */
[----:B------:R-:W3:Y:S01]  /*01d0*/  LDG.E.64 R10, desc[UR4][R10.64] ;  /* 0x000000040a0a7981 */ /* 0x000ee2000c1e1b00 */
[----:B------:R-:W-:Y:S01]  /*01e0*/  HFMA2.MMA R16, -RZ, RZ, 1.625, 0 ;  /* 0x3e800000ff107435 */ /* 0x000fe200000001ff */
[----:B--2---:R-:W-:Y:S01]  /*01f0*/  FADD R2, R2, 9.9999997473787516356e-06 ;  /* 0x3727c5ac02027421 */ /* 0x004fe20000000000 */
[----:B------:R-:W-:-:S03]  /*0200*/  FADD R3, R3, 9.9999997473787516356e-06 ;  /* 0x3727c5ac03037421 */ /* 0x000fc60000000000 */
[----:B------:R-:W0:Y:S08]  /*0210*/  MUFU.SQRT R14, R2 ;  /* 0x00000002000e7308 */ /* 0x000e300000002000 */
[----:B------:R1:W2:Y:S01]  /*0220*/  MUFU.SQRT R15, R3 ;  /* 0x00000003000f7308 */ /* 0x0002a20000002000 */
[C---:B0-----:R-:W-:Y:S02]  /*0230*/  FSETP.GT.AND P0, PT, R14.reuse, 8.50705917302346158658e+37, PT ;  /* 0x7e8000000e00780b */ /* 0x041fe40003f04000 */
[----:B------:R-:W-:Y:S01]  /*0240*/  FSETP.GEU.AND P2, PT, R14, 1.175494350822287508e-38, PT ;  /* 0x008000000e00780b */ /* 0x000fe20003f4e000 */
[----:B-1----:R-:W0:Y:S01]  /*0250*/  LDC.64 R2, c[0x0][0x240] ;  /* 0x00009000ff027b82 */ /* 0x002e220000000a00 */
[----:B--2---:R-:W-:-:S02]  /*0260*/  FSETP.GT.AND P1, PT, R15, 8.50705917302346158658e+37, PT ;  /* 0x7e8000000f00780b */ /* 0x004fc40003f24000 */
[----:B------:R-:W-:-:S07]  /*0270*/  FSETP.GEU.AND P3, PT, R15, 1.175494350822287508e-38, PT ;  /* 0x008000000f00780b */ /* 0x000fce0003f6e000 */
[----:B------:R-:W-:-:S04]  /*0280*/  @P0 FMUL R14, R14, 0.25 ;  /* 0x3e8000000e0e0820 */ /* 0x000fc80000400000 */
[----:B------:R-:W-:Y:S01]  /*0290*/  @!P2 FMUL R14, R14, 16777216 ;  /* 0x4b8000000e0ea820 */ /* 0x000fe20000400000 */
[----:B------:R-:W-:-:S04]  /*02a0*/  @P1 FMUL R15, R15, 0.25 ;  /* 0x3e8000000f0f1820 */ /* 0x000fc80000400000 */
[----:B------:R-:W-:Y:S01]  /*02b0*/  @!P3 FMUL R15, R15, 16777216 ;  /* 0x4b8000000f0fb820 */ /* 0x000fe20000400000 */
[----:B------:R-:W1:Y:S01]  /*02c0*/  MUFU.RCP R14, R14 ;  /* 0x0000000e000e7308 */ /* 0x000e620000001000 */
[----:B------:R-:W-:-:S07]  /*02d0*/  FSEL R17, R16, 1, P0 ;  /* 0x3f80000010117808 */ /* 0x000fce0000000000 */
[----:B------:R-:W2:Y:S01]  /*02e0*/  MUFU.RCP R15, R15 ;  /* 0x0000000f000f7308 */ /* 0x000ea20000001000 */
[----:B------:R-:W-:Y:S01]  /*02f0*/  FSEL R16, R16, 1, P1 ;  /* 0x3f80000010107808 */ /* 0x000fe20000800000 */
[----:B------:R-:W-:-:S04]  /*0300*/  @!P2 FMUL R17, R17, 16777216 ;  /* 0x4b8000001111a820 */ /* 0x000fc80000400000 */
[----:B------:R-:W-:Y:S01]  /*0310*/  @!P3 FMUL R16, R16, 16777216 ;  /* 0x4b8000001010b820 */ /* 0x000fe20000400000 */
[----:B----4-:R-:W-:Y:S01]  /*0320*/  FADD R5, R5, -R7 ;  /* 0x8000000705057221 */ /* 0x010fe20000000000 */
[----:B------:R-:W-:Y:S01]  /*0330*/  FADD R4, R4, -R6 ;  /* 0x8000000604047221 */ /* 0x000fe20000000000 */
[----:B-1----:R-:W-:Y:S01]  /*0340*/  FMUL R17, R14, R17 ;  /* 0x000000110e117220 */ /* 0x002fe20000400000 */
[----:B--2---:R-:W-:-:S03]  /*0350*/  FMUL R16, R15, R16 ;  /* 0x000000100f107220 */ /* 0x004fc60000400000 */
[----:B------:R-:W-:Y:S01]  /*0360*/  FMUL R17, R4, R17 ;  /* 0x0000001104117220 */ /* 0x000fe20000400000 */
[----:B------:R-:W-:-:S03]  /*0370*/  FMUL R16, R5, R16 ;  /* 0x0000001005107220 */ /* 0x000fc60000400000 */
[----:B-----5:R-:W-:Y:S01]  /*0380*/  FFMA R17, R8, R17, R12 ;  /* 0x0000001108117223 */ /* 0x020fe2000000000c */
[----:B------:R-:W-:Y:S01]  /*0390*/  FFMA R16, R9, R16, R13 ;  /* 0x0000001009107223 */ /* 0x000fe2000000000d */
[----:B0-----:R-:W-:-:S04]  /*03a0*/  IMAD.WIDE R2, R0, 0x4, R2 ;  /* 0x0000000400027825 */ /* 0x001fc800078e0202 */
[----:B---3--:R-:W-:Y:S01]  /*03b0*/  FADD R10, R10, R17 ;  /* 0x000000110a0a7221 */ /* 0x008fe20000000000 */
[----:B------:R-:W-:-:S05]  /*03c0*/  FADD R11, R11, R16 ;  /* 0x000000100b0b7221 */ /* 0x000fca0000000000 */
[----:B------:R-:W-:Y:S01]  /*03d0*/  STG.E.64 desc[UR4][R2.64], R10 ;  /* 0x0000000a02007986 */ /* 0x000fe2000c101b04 */
[----:B------:R-:W-:Y:S05]  /*03e0*/  EXIT ;  /* 0x000000000000794d */ /* 0x000fea0003800000 */
.L_x_0:
[----:B------:R-:W-:-:S00]  /*03f0*/  BRA `(.L_x_0) ;  /* 0xfffffffc00fc7947 */ /* 0x000fc0000383ffff */
[----:B------:R-:W-:-:S00]  /*0400*/  NOP ;  /* 0x0000000000007918 */ /* 0x000fc00000000000 */
[----:B------:R-:W-:-:S00]  /*0410*/  NOP ;  /* 0x0000000000007918 */ /* 0x000fc00000000000 */
[----:B------:R-:W-:-:S00]  /*0420*/  NOP ;  /* 0x0000000000007918 */ /* 0x000fc00000000000 */
[----:B------:R-:W-:-:S00]  /*0430*/  NOP ;  /* 0x0000000000007918 */ /* 0x000fc00000000000 */
[----:B------:R-:W-:-:S00]  /*0440*/  NOP ;  /* 0x0000000000007918 */ /* 0x000fc00000000000 */
[----:B------:R-:W-:-:S00]  /*0450*/  NOP ;  /* 0x0000000000007918 */ /* 0x000fc00000000000 */
[----:B------:R-:W-:-:S00]  /*0460*/  NOP ;  /* 0x0000000000007918 */ /* 0x000fc00000000000 */
[----:B------:R-:W-:-:S00]  /*0470*/  NOP ;  /* 0x0000000000007918 */ /* 0x000fc00000000000 */
.L_x_1:


//--------------------- .nv.global.init           --------------------------
	.section	.nv.global.init,"aw",@progbits
.nv.global.init:
	.type		_$_str,@object
	.size		_$_str,(_$_str_$_2 - _$_str)
_$_str:
        /*0000*/ 	.byte	0x5f, 0x5f, 0x43, 0x55, 0x44, 0x41, 0x5f, 0x46, 0x54, 0x5a, 0x00
	.type		_$_str_$_2,@object
	.size		_$_str_$_2,(.L_1 - _$_str_$_2)
_$_str_$_2:
        /*000b*/ 	.byte	0x5f, 0x5f, 0x43, 0x55, 0x44, 0x41, 0x5f, 0x50, 0x52, 0x45, 0x43, 0x5f, 0x53, 0x51, 0x52, 0x54
        /*001b*/ 	.byte	0x00
.L_1:


//--------------------- .nv.constant0.triton_poi_fused__native_batch_norm_legit_no_training_add_17 --------------------------
	.section	.nv.constant0.triton_poi_fused__native_batch_norm_legit_no_training_add_17,"a",@progbits
	.sectionflags	@""
	.align	4
.nv.constant0.triton_poi_fused__native_batch_norm_legit_no_training_add_17:
	.zero		588
